//
// Generated by NVIDIA NVVM Compiler
//
// Compiler Build ID: CL-36424714
// Cuda compilation tools, release 13.0, V13.0.88
// Based on NVVM 20.0.0
//

.version 9.0
.target sm_100
.address_size 64

	// .globl	k0

.visible .entry k0(
	.param .u64 .ptr .align 1 k0_param_0,
	.param .u64 .ptr .align 1 k0_param_1,
	.param .u64 k0_param_2,
	.param .f32 k0_param_3,
	.param .f32 k0_param_4,
	.param .f32 k0_param_5
)
{
	.reg .pred 	%p<2>;
	.reg .b32 	%r<2>;
	.reg .b32 	%f<5>;
	.reg .b64 	%rd<13>;

	ld.param.u64 	%rd2, [k0_param_0];
	ld.param.u64 	%rd3, [k0_param_1];
	ld.param.u64 	%rd4, [k0_param_2];
	ld.param.f32 	%f1, [k0_param_4];
	ld.param.f32 	%f2, [k0_param_5];
	mov.u32 	%r1, %tid.x;
	cvt.u64.u32 	%rd1, %r1;
	setp.le.u64 	%p1, %rd4, %rd1;
	@%p1 bra 	$L__BB0_2;
	cvta.to.global.u64 	%rd5, %rd3;
	cvta.to.global.u64 	%rd6, %rd2;
	shl.b64 	%rd7, %rd1, 2;
	add.s64 	%rd8, %rd5, %rd7;
	st.global.f32 	[%rd8], %f2;
	shl.b64 	%rd9, %rd4, 2;
	add.s64 	%rd10, %rd8, %rd9;
	st.global.f32 	[%rd10], %f1;
	add.s64 	%rd11, %rd6, %rd7;
	ld.global.f32 	%f3, [%rd11];
	add.f32 	%f4, %f3, 0f42C60000;
	add.s64 	%rd12, %rd10, %rd9;
	st.global.f32 	[%rd12], %f4;
$L__BB0_2:
	ret;

}


// ===== COMPILED SASS (sm_100) =====

	.target	sm_100

	.elftype	@"ET_EXEC"


//--------------------- .note.nv.tkinfo           --------------------------
	.section	.note.nv.tkinfo,"",@"SHT_NOTE"
	.sectionflags	@"SHF_NOTE_NV_TKINFO"
	.tkinfo
        /*0018*/ 	.word	0x00000002
        /*0030*/ 	.string	""
        /*0030*/ 	.string	"ptxas"
        /*0030*/ 	.string	"Cuda compilation tools, release 13.0, V13.0.88"
        /*0030*/ 	.string	"Build cuda_13.0.r13.0/compiler.36424714_0"
        /*0030*/ 	.string	"-arch sm_100 -m 64 "



//--------------------- .note.nv.cuinfo           --------------------------
	.section	.note.nv.cuinfo,"",@"SHT_NOTE"
	.sectionflags	@"SHF_NOTE_NV_CUINFO"
        /*0018*/ 	.short	0x0002
        /*001a*/ 	.short	0x0064
        /*001c*/ 	.short	0x0082
	.zero		2


//--------------------- .nv.info                  --------------------------
	.section	.nv.info,"",@"SHT_CUDA_INFO"
	.align	4


	//----- nvinfo : EIATTR_REGCOUNT
	.align		4
        /*0000*/ 	.byte	0x04, 0x2f
        /*0002*/ 	.short	(.L_1 - .L_0)
	.align		4
.L_0:
        /*0004*/ 	.word	index@(k0)
        /*0008*/ 	.word	0x00000012


	//----- nvinfo : EIATTR_FRAME_SIZE
	.align		4
.L_1:
        /*000c*/ 	.byte	0x04, 0x11
        /*000e*/ 	.short	(.L_3 - .L_2)
	.align		4
.L_2:
        /*0010*/ 	.word	index@(k0)
        /*0014*/ 	.word	0x00000000


	//----- nvinfo : EIATTR_MIN_STACK_SIZE
	.align		4
.L_3:
        /*0018*/ 	.byte	0x04, 0x12
        /*001a*/ 	.short	(.L_5 - .L_4)
	.align		4
.L_4:
        /*001c*/ 	.word	index@(k0)
        /*0020*/ 	.word	0x00000000
.L_5:


//--------------------- .nv.compat                --------------------------
	.section	.nv.compat,"",@"SHT_CUDA_COMPAT_INFO"
	.align	4
        /*0000*/ 	.byte	0x02, 0x09, 0x00, 0x00, 0x02, 0x02, 0x01, 0x00, 0x02, 0x05, 0x05, 0x00, 0x03, 0x07, 0x01, 0x01
        /*0010*/ 	.byte	0x02, 0x03, 0x00, 0x00, 0x02, 0x06, 0x01, 0x00, 0x04, 0x0b, 0x08, 0x00, 0x09, 0x00, 0x00, 0x00
        /*0020*/ 	.byte	0x00, 0x00, 0x00, 0x00


//--------------------- .nv.info.k0               --------------------------
	.section	.nv.info.k0,"",@"SHT_CUDA_INFO"
	.sectionflags	@""
	.align	4


	//----- nvinfo : EIATTR_CUDA_API_VERSION
	.align		4
        /*0000*/ 	.byte	0x04, 0x37
        /*0002*/ 	.short	(.L_7 - .L_6)
.L_6:
        /*0004*/ 	.word	0x00000082


	//----- nvinfo : EIATTR_KPARAM_INFO
	.align		4
.L_7:
        /*0008*/ 	.byte	0x04, 0x17
        /*000a*/ 	.short	(.L_9 - .L_8)
.L_8:
        /*000c*/ 	.word	0x00000000
        /*0010*/ 	.short	0x0005
        /*0012*/ 	.short	0x0020
        /*0014*/ 	.byte	0x00, 0xf0, 0x11, 0x00


	//----- nvinfo : EIATTR_KPARAM_INFO
	.align		4
.L_9:
        /*0018*/ 	.byte	0x04, 0x17
        /*001a*/ 	.short	(.L_11 - .L_10)
.L_10:
        /*001c*/ 	.word	0x00000000
        /*0020*/ 	.short	0x0004
        /*0022*/ 	.short	0x001c
        /*0024*/ 	.byte	0x00, 0xf0, 0x11, 0x00


	//----- nvinfo : EIATTR_KPARAM_INFO
	.align		4
.L_11:
        /*0028*/ 	.byte	0x04, 0x17
        /*002a*/ 	.short	(.L_13 - .L_12)
.L_12:
        /*002c*/ 	.word	0x00000000
        /*0030*/ 	.short	0x0003
        /*0032*/ 	.short	0x0018
        /*0034*/ 	.byte	0x00, 0xf0, 0x11, 0x00


	//----- nvinfo : EIATTR_KPARAM_INFO
	.align		4
.L_13:
        /*0038*/ 	.byte	0x04, 0x17
        /*003a*/ 	.short	(.L_15 - .L_14)
.L_14:
        /*003c*/ 	.word	0x00000000
        /*0040*/ 	.short	0x0002
        /*0042*/ 	.short	0x0010
        /*0044*/ 	.byte	0x00, 0xf0, 0x21, 0x00


	//----- nvinfo : EIATTR_KPARAM_INFO
	.align		4
.L_15:
        /*0048*/ 	.byte	0x04, 0x17
        /*004a*/ 	.short	(.L_17 - .L_16)
.L_16:
        /*004c*/ 	.word	0x00000000
        /*0050*/ 	.short	0x0001
        /*0052*/ 	.short	0x0008
        /*0054*/ 	.byte	0x00, 0xf5, 0x21, 0x00


	//----- nvinfo : EIATTR_KPARAM_INFO
	.align		4
.L_17:
        /*0058*/ 	.byte	0x04, 0x17
        /*005a*/ 	.short	(.L_19 - .L_18)
.L_18:
        /*005c*/ 	.word	0x00000000
        /*0060*/ 	.short	0x0000
        /*0062*/ 	.short	0x0000
        /*0064*/ 	.byte	0x00, 0xf5, 0x21, 0x00


	//----- nvinfo : EIATTR_SPARSE_MMA_MASK
	.align		4
.L_19:
        /*0068*/ 	.byte	0x03, 0x50
        /*006a*/ 	.short	0x0000


	//----- nvinfo : EIATTR_MAXREG_COUNT
	.align		4
        /*006c*/ 	.byte	0x03, 0x1b
        /*006e*/ 	.short	0x00ff


	//----- nvinfo : EIATTR_MERCURY_ISA_VERSION
	.align		4
        /*0070*/ 	.byte	0x03, 0x5f
        /*0072*/ 	.short	0x0101


	//----- nvinfo : EIATTR_VRC_CTA_INIT_COUNT
	.align		4
        /*0074*/ 	.byte	0x02, 0x4a
	.zero		1
	.zero		1


	//----- nvinfo : EIATTR_EXIT_INSTR_OFFSETS
	.align		4
        /*0078*/ 	.byte	0x04, 0x1c
        /*007a*/ 	.short	(.L_21 - .L_20)


	//   ....[0]....
.L_20:
        /*007c*/ 	.word	0x00000050


	//   ....[1]....
        /*0080*/ 	.word	0x000001b0


	//----- nvinfo : EIATTR_CBANK_PARAM_SIZE
	.align		4
.L_21:
        /*0084*/ 	.byte	0x03, 0x19
        /*0086*/ 	.short	0x0024


	//----- nvinfo : EIATTR_PARAM_CBANK
	.align		4
        /*0088*/ 	.byte	0x04, 0x0a
        /*008a*/ 	.short	(.L_23 - .L_22)
	.align		4
.L_22:
        /*008c*/ 	.word	index@(.nv.constant0.k0)
        /*0090*/ 	.short	0x0380
        /*0092*/ 	.short	0x0024


	//----- nvinfo : EIATTR_SW_WAR
	.align		4
.L_23:
        /*0094*/ 	.byte	0x04, 0x36
        /*0096*/ 	.short	(.L_25 - .L_24)
.L_24:
        /*0098*/ 	.word	0x00000008
.L_25:


//--------------------- .nv.callgraph             --------------------------
	.section	.nv.callgraph,"",@"SHT_CUDA_CALLGRAPH"
	.align	4
	.sectionentsize	8
	.align		4
        /*0000*/ 	.word	0x00000000
	.align		4
        /*0004*/ 	.word	0xffffffff
	.align		4
        /*0008*/ 	.word	0x00000000
	.align		4
        /*000c*/ 	.word	0xfffffffe
	.align		4
        /*0010*/ 	.word	0x00000000
	.align		4
        /*0014*/ 	.word	0xfffffffd
	.align		4
        /*0018*/ 	.word	0x00000000
	.align		4
        /*001c*/ 	.word	0xfffffffc


//--------------------- .text.k0                  --------------------------
	.section	.text.k0,"ax",@progbits
	.align	128
        .global         k0
        .type           k0,@function
        .size           k0,(.L_x_1 - k0)
        .other          k0,@"STO_CUDA_ENTRY STV_DEFAULT"
k0:
.text.k0:
[----:B------:R-:W-:Y:S01]  /*0000*/  LDC R1, c[0x0][0x37c] ;  /* 0x0000df00ff017b82 */ /* 0x000fe20000000800 */
[----:B------:R-:W0:Y:S01]  /*0010*/  S2R R0, SR_TID.X ;  /* 0x0000000000007919 */ /* 0x000e220000002100 */
[----:B------:R-:W0:Y:S02]  /*0020*/  LDCU.64 UR8, c[0x0][0x390] ;  /* 0x00007200ff0877ac */ /* 0x000e240008000a00 */
[----:B0-----:R-:W-:-:S04]  /*0030*/  ISETP.GE.U32.AND P0, PT, R0, UR8, PT ;  /* 0x0000000800007c0c */ /* 0x001fc8000bf06070 */
[----:B------:R-:W-:-:S13]  /*0040*/  ISETP.GE.U32.AND.EX P0, PT, RZ, UR9, PT, P0 ;  /* 0x00000009ff007c0c */ /* 0x000fda000bf06100 */
[----:B------:R-:W-:Y:S05]  /*0050*/  @P0 EXIT ;  /* 0x000000000000094d */ /* 0x000fea0003800000 */
[----:B------:R-:W0:Y:S01]  /*0060*/  LDCU.128 UR12, c[0x0][0x380] ;  /* 0x00007000ff0c77ac */ /* 0x000e220008000c00 */
[----:B------:R-:W1:Y:S01]  /*0070*/  LDC R13, c[0x0][0x3a0] ;  /* 0x0000e800ff0d7b82 */ /* 0x000e620000000800 */
[----:B------:R-:W-:Y:S01]  /*0080*/  IMAD.SHL.U32 R6, R0, 0x4, RZ ;  /* 0x0000000400067824 */ /* 0x000fe200078e00ff */
[----:B------:R-:W-:Y:S01]  /*0090*/  SHF.R.U32.HI R0, RZ, 0x1e, R0 ;  /* 0x0000001eff007819 */ /* 0x000fe20000011600 */
[----:B------:R-:W1:Y:S01]  /*00a0*/  LDCU.64 UR4, c[0x0][0x358] ;  /* 0x00006b00ff0477ac */ /* 0x000e620008000a00 */
[----:B------:R-:W-:-:S04]  /*00b0*/  USHF.L.U32 UR6, UR8, 0x2, URZ ;  /* 0x0000000208067899 */ /* 0x000fc800080006ff */
[----:B------:R-:W2:Y:S01]  /*00c0*/  LDC R15, c[0x0][0x39c] ;  /* 0x0000e700ff0f7b82 */ /* 0x000ea20000000800 */
[----:B------:R-:W-:Y:S01]  /*00d0*/  USHF.L.U64.HI UR7, UR8, 0x2, UR9 ;  /* 0x0000000208077899 */ /* 0x000fe20008010209 */
[C---:B0-----:R-:W-:Y:S02]  /*00e0*/  IADD3 R2, P1, PT, R6.reuse, UR14, RZ ;  /* 0x0000000e06027c10 */ /* 0x041fe4000ff3e0ff */
[----:B------:R-:W-:Y:S02]  /*00f0*/  IADD3 R6, P0, PT, R6, UR12, RZ ;  /* 0x0000000c06067c10 */ /* 0x000fe4000ff1e0ff */
[----:B------:R-:W-:Y:S02]  /*0100*/  IADD3.X R3, PT, PT, R0, UR15, RZ, P1, !PT ;  /* 0x0000000f00037c10 */ /* 0x000fe40008ffe4ff */
[----:B------:R-:W-:Y:S02]  /*0110*/  IADD3 R4, P1, PT, R2, UR6, RZ ;  /* 0x0000000602047c10 */ /* 0x000fe4000ff3e0ff */
[----:B------:R-:W-:Y:S01]  /*0120*/  IADD3.X R7, PT, PT, R0, UR13, RZ, P0, !PT ;  /* 0x0000000d00077c10 */ /* 0x000fe200087fe4ff */
[----:B-1----:R-:W-:Y:S01]  /*0130*/  STG.E desc[UR4][R2.64], R13 ;  /* 0x0000000d02007986 */ /* 0x002fe2000c101904 */
[----:B------:R-:W-:-:S05]  /*0140*/  IADD3.X R5, PT, PT, R3, UR7, RZ, P1, !PT ;  /* 0x0000000703057c10 */ /* 0x000fca0008ffe4ff */
[----:B--2---:R-:W-:Y:S04]  /*0150*/  STG.E desc[UR4][R4.64], R15 ;  /* 0x0000000f04007986 */ /* 0x004fe8000c101904 */
[----:B------:R-:W2:Y:S01]  /*0160*/  LDG.E R6, desc[UR4][R6.64] ;  /* 0x0000000406067981 */ /* 0x000ea2000c1e1900 */
[----:B------:R-:W-:-:S04]  /*0170*/  IADD3 R8, P0, PT, R4, UR6, RZ ;  /* 0x0000000604087c10 */ /* 0x000fc8000ff1e0ff */
[----:B------:R-:W-:Y:S01]  /*0180*/  IADD3.X R9, PT, PT, R5, UR7, RZ, P0, !PT ;  /* 0x0000000705097c10 */ /* 0x000fe200087fe4ff */
[----:B--2---:R-:W-:-:S05]  /*0190*/  FADD R11, R6, 99 ;  /* 0x42c60000060b7421 */ /* 0x004fca0000000000 */
[----:B------:R-:W-:Y:S01]  /*01a0*/  STG.E desc[UR4][R8.64], R11 ;  /* 0x0000000b08007986 */ /* 0x000fe2000c101904 */
[----:B------:R-:W-:Y:S05]  /*01b0*/  EXIT ;  /* 0x000000000000794d */ /* 0x000fea0003800000 */
.L_x_0:
[----:B------:R-:W-:-:S00]  /*01c0*/  BRA `(.L_x_0) ;  /* 0xfffffffc00fc7947 */ /* 0x000fc0000383ffff */
[----:B------:R-:W-:-:S00]  /*01d0*/  NOP ;  /* 0x0000000000007918 */ /* 0x000fc00000000000 */
        /* <DEDUP_REMOVED lines=10> */
.L_x_1:


//--------------------- .nv.shared.reserved.0     --------------------------
	.section	.nv.shared.reserved.0,"aw",@nobits
	.weak		__nv_reservedSMEM_offset_0_alias
	.size		__nv_reservedSMEM_offset_0_alias, 0, 64
	.other		__nv_reservedSMEM_offset_0_alias,@"STO_CUDA_RESERVED_SHARED STV_DEFAULT"
__nv_reservedSMEM_offset_0_alias:
	.zero		0
	.zero		64


//--------------------- .nv.constant0.k0          --------------------------
	.section	.nv.constant0.k0,"a",@progbits
	.sectionflags	@""
	.align	4
.nv.constant0.k0:
	.zero		932


//--------------------- SYMBOLS --------------------------

	.type		.nv.reservedSmem.offset0,@object
	.size		.nv.reservedSmem.offset0,0x4
